	.headerflags	@"EF_CUDA_TEXMODE_UNIFIED EF_CUDA_64BIT_ADDRESS EF_CUDA_ACCELERATORS EF_CUDA_SM90 EF_CUDA_VIRTUAL_SM(EF_CUDA_SM90)"
	.elftype	@"ET_EXEC"


//--------------------- .nv.info                  --------------------------
	.section	.nv.info,"",@"SHT_CUDA_INFO"
	.align	4


	//----- nvinfo : EIATTR_REGCOUNT
	.align		4
        /*0000*/ 	.byte	0x04, 0x2f
        /*0002*/ 	.short	(.L_1 - .L_0)
	.align		4
.L_0:
        /*0004*/ 	.word	index@(triton_poi_fused_6)
        /*0008*/ 	.word	0x00000016


	//----- nvinfo : EIATTR_MIN_STACK_SIZE
	.align		4
.L_1:
        /*000c*/ 	.byte	0x04, 0x12
        /*000e*/ 	.short	(.L_3 - .L_2)
	.align		4
.L_2:
        /*0010*/ 	.word	index@(triton_poi_fused_6)
        /*0014*/ 	.word	0x00000000


	//----- nvinfo : EIATTR_FRAME_SIZE
	.align		4
.L_3:
        /*0018*/ 	.byte	0x04, 0x11
        /*001a*/ 	.short	(.L_5 - .L_4)
	.align		4
.L_4:
        /*001c*/ 	.word	index@(triton_poi_fused_6)
        /*0020*/ 	.word	0x00000000


	//----- nvinfo : EIATTR_MIN_STACK_SIZE
	.align		4
.L_5:
        /*0024*/ 	.byte	0x04, 0x12
        /*0026*/ 	.short	(.L_7 - .L_6)
	.align		4
.L_6:
        /*0028*/ 	.word	index@(triton_poi_fused_6)
        /*002c*/ 	.word	0x00000000
.L_7:


//--------------------- .nv.info.triton_poi_fused_6 --------------------------
	.section	.nv.info.triton_poi_fused_6,"",@"SHT_CUDA_INFO"
	.sectionflags	@""
	.align	4


	//----- nvinfo : EIATTR_CUDA_API_VERSION
	.align		4
        /*0000*/ 	.byte	0x04, 0x37
        /*0002*/ 	.short	(.L_9 - .L_8)
.L_8:
        /*0004*/ 	.word	0x0000007c


	//----- nvinfo : EIATTR_KPARAM_INFO
	.align		4
.L_9:
        /*0008*/ 	.byte	0x04, 0x17
        /*000a*/ 	.short	(.L_11 - .L_10)
.L_10:
        /*000c*/ 	.word	0x00000000
        /*0010*/ 	.short	0x0003
        /*0012*/ 	.short	0x0014
        /*0014*/ 	.byte	0x00, 0xf0, 0x11, 0x00


	//----- nvinfo : EIATTR_KPARAM_INFO
	.align		4
.L_11:
        /*0018*/ 	.byte	0x04, 0x17
        /*001a*/ 	.short	(.L_13 - .L_12)
.L_12:
        /*001c*/ 	.word	0x00000000
        /*0020*/ 	.short	0x0002
        /*0022*/ 	.short	0x0010
        /*0024*/ 	.byte	0x00, 0xf0, 0x11, 0x00


	//----- nvinfo : EIATTR_KPARAM_INFO
	.align		4
.L_13:
        /*0028*/ 	.byte	0x04, 0x17
        /*002a*/ 	.short	(.L_15 - .L_14)
.L_14:
        /*002c*/ 	.word	0x00000000
        /*0030*/ 	.short	0x0001
        /*0032*/ 	.short	0x0008
        /*0034*/ 	.byte	0x00, 0xf4, 0x21, 0x00


	//----- nvinfo : EIATTR_KPARAM_INFO
	.align		4
.L_15:
        /*0038*/ 	.byte	0x04, 0x17
        /*003a*/ 	.short	(.L_17 - .L_16)
.L_16:
        /*003c*/ 	.word	0x00000000
        /*0040*/ 	.short	0x0000
        /*0042*/ 	.short	0x0000
        /*0044*/ 	.byte	0x00, 0xf4, 0x21, 0x00


	//----- nvinfo : EIATTR_SPARSE_MMA_MASK
	.align		4
.L_17:
        /*0048*/ 	.byte	0x03, 0x50
        /*004a*/ 	.short	0x0000


	//----- nvinfo : EIATTR_MAXREG_COUNT
	.align		4
        /*004c*/ 	.byte	0x03, 0x1b
        /*004e*/ 	.short	0x00ff


	//----- nvinfo : EIATTR_EXIT_INSTR_OFFSETS
	.align		4
        /*0050*/ 	.byte	0x04, 0x1c
        /*0052*/ 	.short	(.L_19 - .L_18)


	//   ....[0]....
.L_18:
        /*0054*/ 	.word	0x000003e0


	//   ....[1]....
        /*0058*/ 	.word	0x00000430


	//----- nvinfo : EIATTR_REQNTID
	.align		4
.L_19:
        /*005c*/ 	.byte	0x04, 0x10
        /*005e*/ 	.short	(.L_21 - .L_20)
.L_20:
        /*0060*/ 	.word	0x00000080
        /*0064*/ 	.word	0x00000001
        /*0068*/ 	.word	0x00000001


	//----- nvinfo : EIATTR_CBANK_PARAM_SIZE
	.align		4
.L_21:
        /*006c*/ 	.byte	0x03, 0x19
        /*006e*/ 	.short	0x0018


	//----- nvinfo : EIATTR_PARAM_CBANK
	.align		4
        /*0070*/ 	.byte	0x04, 0x0a
        /*0072*/ 	.short	(.L_23 - .L_22)
	.align		4
.L_22:
        /*0074*/ 	.word	index@(.nv.constant0.triton_poi_fused_6)
        /*0078*/ 	.short	0x0210
        /*007a*/ 	.short	0x0018


	//----- nvinfo : EIATTR_SW_WAR
	.align		4
.L_23:
        /*007c*/ 	.byte	0x04, 0x36
        /*007e*/ 	.short	(.L_25 - .L_24)
.L_24:
        /*0080*/ 	.word	0x00000008
.L_25:


//--------------------- .nv.callgraph             --------------------------
	.section	.nv.callgraph,"",@"SHT_CUDA_CALLGRAPH"
	.align	4
	.sectionentsize	8
	.align		4
        /*0000*/ 	.word	0x00000000
	.align		4
        /*0004*/ 	.word	0xffffffff
	.align		4
        /*0008*/ 	.word	0x00000000
	.align		4
        /*000c*/ 	.word	0xfffffffe
	.align		4
        /*0010*/ 	.word	0x00000000
	.align		4
        /*0014*/ 	.word	0xfffffffd
	.align		4
        /*0018*/ 	.word	0x00000000
	.align		4
        /*001c*/ 	.word	0xfffffffc


//--------------------- .text.triton_poi_fused_6  --------------------------
	.section	.text.triton_poi_fused_6,"ax",@progbits
	.sectionflags	@"SHF_BARRIERS=1"
	.align	128
        .global         triton_poi_fused_6
        .type           triton_poi_fused_6,@function
        .size           triton_poi_fused_6,(.L_x_1 - triton_poi_fused_6)
        .other          triton_poi_fused_6,@"STO_CUDA_ENTRY STV_DEFAULT"
triton_poi_fused_6:
.text.triton_poi_fused_6:
[----:B------:R-:W0:Y:S02]  /*0000*/  LDC R1, c[0x0][0x28] ;  /* 0x00000a00ff017b82 */ /* 0x000e240000000800 */
[----:B------:R-:W1:Y:S01]  /*0010*/  S2R R16, SR_TID.X ;  /* 0x0000000000107919 */ /* 0x000e620000002100 */
[----:B------:R-:W2:Y:S01]  /*0020*/  LDC.64 R8, c[0x0][0x210] ;  /* 0x00008400ff087b82 */ /* 0x000ea20000000a00 */
[----:B------:R-:W-:Y:S01]  /*0030*/  CS2R R6, SRZ ;  /* 0x0000000000067805 */ /* 0x000fe2000001ff00 */
[----:B------:R-:W-:Y:S01]  /*0040*/  ULDC.64 UR6, c[0x0][0x208] ;  /* 0x0000820000067ab9 */ /* 0x000fe20000000a00 */
[----:B------:R-:W3:Y:S01]  /*0050*/  S2R R2, SR_CTAID.Y ;  /* 0x0000000000027919 */ /* 0x000ee20000002600 */
[----:B------:R-:W4:Y:S01]  /*0060*/  S2R R0, SR_CTAID.X ;  /* 0x0000000000007919 */ /* 0x000f220000002500 */
[----:B-1----:R-:W-:Y:S01]  /*0070*/  SHF.R.U32.HI R17, RZ, 0x4, R16 ;  /* 0x00000004ff117819 */ /* 0x002fe20000011610 */
[----:B------:R-:W-:Y:S02]  /*0080*/  IMAD.SHL.U32 R3, R16, 0x4, RZ ;  /* 0x0000000410037824 */ /* 0x000fe400078e00ff */
[----:B---3--:R-:W-:Y:S01]  /*0090*/  IMAD.SHL.U32 R2, R2, 0x10, RZ ;  /* 0x0000001002027824 */ /* 0x008fe200078e00ff */
[----:B------:R-:W-:Y:S01]  /*00a0*/  SGXT.U32 R17, R17, 0x3 ;  /* 0x000000031111781a */ /* 0x000fe20000000000 */
[----:B----4-:R-:W-:-:S03]  /*00b0*/  IMAD.SHL.U32 R0, R0, 0x40, RZ ;  /* 0x0000004000007824 */ /* 0x010fc600078e00ff */
[----:B------:R-:W-:Y:S02]  /*00c0*/  LOP3.LUT R5, R2, 0x8, R17, 0xfe, !PT ;  /* 0x0000000802057812 */ /* 0x000fe400078efe11 */
[----:B------:R-:W-:Y:S02]  /*00d0*/  LOP3.LUT R10, R2, R17, RZ, 0xfc, !PT ;  /* 0x00000011020a7212 */ /* 0x000fe400078efcff */
[----:B------:R-:W-:Y:S02]  /*00e0*/  LOP3.LUT R11, R0, 0x3c, R3, 0xf8, !PT ;  /* 0x0000003c000b7812 */ /* 0x000fe400078ef803 */
[C---:B------:R-:W-:Y:S02]  /*00f0*/  ISETP.GE.AND P1, PT, R5.reuse, 0x10, PT ;  /* 0x000000100500780c */ /* 0x040fe40003f26270 */
[C---:B------:R-:W-:Y:S01]  /*0100*/  ISETP.GE.AND P0, PT, R10.reuse, 0x10, PT ;  /* 0x000000100a00780c */ /* 0x040fe20003f06270 */
[--C-:B------:R-:W-:Y:S01]  /*0110*/  IMAD R15, R5, 0x1000, R11.reuse ;  /* 0x00001000050f7824 */ /* 0x100fe200078e020b */
[----:B------:R-:W-:Y:S01]  /*0120*/  CS2R R4, SRZ ;  /* 0x0000000000047805 */ /* 0x000fe2000001ff00 */
[----:B------:R-:W-:Y:S01]  /*0130*/  IMAD R13, R10, 0x1000, R11 ;  /* 0x000010000a0d7824 */ /* 0x000fe200078e020b */
[----:B------:R-:W-:Y:S01]  /*0140*/  CS2R R10, SRZ ;  /* 0x00000000000a7805 */ /* 0x000fe2000001ff00 */
[----:B--2---:R-:W-:-:S04]  /*0150*/  IMAD.WIDE R14, R15, 0x4, R8 ;  /* 0x000000040f0e7825 */ /* 0x004fc800078e0208 */
[----:B------:R-:W-:Y:S01]  /*0160*/  IMAD.WIDE R12, R13, 0x4, R8 ;  /* 0x000000040d0c7825 */ /* 0x000fe200078e0208 */
[----:B------:R-:W-:Y:S01]  /*0170*/  CS2R R8, SRZ ;  /* 0x0000000000087805 */ /* 0x000fe2000001ff00 */
[----:B------:R1:W2:Y:S05]  /*0180*/  @!P1 LDG.E.EL.128 R4, desc[UR6][R14.64] ;  /* 0x000000060e049981 */ /* 0x0002aa000c2e1d00 */
[----:B------:R-:W3:Y:S01]  /*0190*/  @!P0 LDG.E.EL.128 R8, desc[UR6][R12.64] ;  /* 0x000000060c088981 */ /* 0x000ee2000c2e1d00 */
[----:B------:R-:W4:Y:S01]  /*01a0*/  S2UR UR5, SR_CgaCtaId ;  /* 0x00000000000579c3 */ /* 0x000f220000008800 */
[----:B------:R-:W-:Y:S01]  /*01b0*/  IMAD.SHL.U32 R18, R16, 0x40, RZ ;  /* 0x0000004010127824 */ /* 0x000fe200078e00ff */
[----:B------:R-:W-:Y:S01]  /*01c0*/  UMOV UR4, 0x400 ;  /* 0x0000040000047882 */ /* 0x000fe20000000000 */
[----:B------:R-:W-:-:S02]  /*01d0*/  SHF.R.U32.HI R19, RZ, 0x2, R16 ;  /* 0x00000002ff137819 */ /* 0x000fc40000011610 */
[----:B-1----:R-:W-:Y:S02]  /*01e0*/  LOP3.LUT R14, R16, 0x7c, RZ, 0xc0, !PT ;  /* 0x0000007c100e7812 */ /* 0x002fe400078ec0ff */
[----:B------:R-:W-:Y:S02]  /*01f0*/  LOP3.LUT R18, R18, 0x3c0, RZ, 0xc0, !PT ;  /* 0x000003c012127812 */ /* 0x000fe400078ec0ff */
[----:B------:R-:W-:Y:S02]  /*0200*/  SGXT.U32 R19, R19, 0x5 ;  /* 0x000000051313781a */ /* 0x000fe40000000000 */
[----:B------:R-:W-:Y:S02]  /*0210*/  LOP3.LUT R17, R18, R17, RZ, 0xfc, !PT ;  /* 0x0000001112117212 */ /* 0x000fe400078efcff */
[----:B------:R-:W-:Y:S02]  /*0220*/  LOP3.LUT R2, R2, 0xc, R3, 0xf8, !PT ;  /* 0x0000000c02027812 */ /* 0x000fe400078ef803 */
[----:B------:R-:W-:-:S02]  /*0230*/  LOP3.LUT R19, R0, R19, RZ, 0xfc, !PT ;  /* 0x0000001300137212 */ /* 0x000fc400078efcff */
[----:B------:R-:W-:Y:S01]  /*0240*/  ISETP.GE.AND P0, PT, R2, 0x10, PT ;  /* 0x000000100200780c */ /* 0x000fe20003f06270 */
[----:B----4-:R-:W-:-:S06]  /*0250*/  UPRMT UR4, UR5, 0x654, UR4 ;  /* 0x0000065405047896 */ /* 0x010fcc0008000004 */
[----:B------:R-:W-:Y:S01]  /*0260*/  VIADD R18, R18, UR4 ;  /* 0x0000000412127c36 */ /* 0x000fe20008000000 */
[----:B------:R-:W-:-:S03]  /*0270*/  LEA R14, R14, UR4, 0x2 ;  /* 0x000000040e0e7c11 */ /* 0x000fc6000f8e10ff */
[----:B------:R-:W-:Y:S01]  /*0280*/  IMAD R18, R17, 0x4, R18 ;  /* 0x0000000411127824 */ /* 0x000fe200078e0212 */
[----:B------:R-:W-:-:S04]  /*0290*/  LOP3.LUT R17, R3, 0x1fc, RZ, 0xc0, !PT ;  /* 0x000001fc03117812 */ /* 0x000fc800078ec0ff */
[C---:B------:R-:W-:Y:S01]  /*02a0*/  LOP3.LUT R0, R17.reuse, 0x200, RZ, 0xfc, !PT ;  /* 0x0000020011007812 */ /* 0x040fe200078efcff */
[----:B------:R-:W-:-:S03]  /*02b0*/  IMAD R14, R17, 0x4, R14 ;  /* 0x00000004110e7824 */ /* 0x000fc600078e020e */
[----:B------:R-:W-:-:S05]  /*02c0*/  LOP3.LUT R0, R0, 0x3f0, RZ, 0xc0, !PT ;  /* 0x000003f000007812 */ /* 0x000fca00078ec0ff */
[----:B------:R-:W-:-:S04]  /*02d0*/  VIADD R0, R0, UR4 ;  /* 0x0000000400007c36 */ /* 0x000fc80008000000 */
[----:B------:R-:W-:Y:S01]  /*02e0*/  IMAD R0, R17, 0x4, R0 ;  /* 0x0000000411007824 */ /* 0x000fe200078e0200 */
[----:B--2---:R-:W-:Y:S04]  /*02f0*/  STS [R18+0x20], R4 ;  /* 0x0000200412007388 */ /* 0x004fe80000000800 */
[----:B------:R1:W-:Y:S04]  /*0300*/  STS [R18+0x70], R5 ;  /* 0x0000700512007388 */ /* 0x0003e80000000800 */
[----:B------:R-:W-:Y:S04]  /*0310*/  STS [R18+0xc0], R6 ;  /* 0x0000c00612007388 */ /* 0x000fe80000000800 */
[----:B------:R2:W-:Y:S01]  /*0320*/  STS [R18+0x110], R7 ;  /* 0x0001100712007388 */ /* 0x0005e20000000800 */
[----:B-1----:R-:W1:Y:S03]  /*0330*/  LDC.64 R4, c[0x0][0x218] ;  /* 0x00008600ff047b82 */ /* 0x002e660000000a00 */
[----:B---3--:R-:W-:Y:S04]  /*0340*/  STS [R18], R8 ;  /* 0x0000000812007388 */ /* 0x008fe80000000800 */
[----:B------:R-:W-:Y:S01]  /*0350*/  STS [R18+0x50], R9 ;  /* 0x0000500912007388 */ /* 0x000fe20000000800 */
[----:B--2---:R-:W-:-:S03]  /*0360*/  IMAD R7, R2, 0x400, R19 ;  /* 0x0000040002077824 */ /* 0x004fc600078e0213 */
[----:B------:R-:W-:Y:S01]  /*0370*/  STS [R18+0xa0], R10 ;  /* 0x0000a00a12007388 */ /* 0x000fe20000000800 */
[----:B------:R-:W-:-:S03]  /*0380*/  IMAD.SHL.U32 R7, R7, 0x4, RZ ;  /* 0x0000000407077824 */ /* 0x000fc600078e00ff */
[----:B------:R-:W-:Y:S01]  /*0390*/  STS [R18+0xf0], R11 ;  /* 0x0000f00b12007388 */ /* 0x000fe20000000800 */
[----:B------:R-:W-:Y:S01]  /*03a0*/  BAR.SYNC.DEFER_BLOCKING 0x0 ;  /* 0x0000000000007b1d */ /* 0x000fe20000010000 */
[----:B-1----:R-:W-:-:S05]  /*03b0*/  IMAD.WIDE R2, R7, 0x4, R4 ;  /* 0x0000000407027825 */ /* 0x002fca00078e0204 */
[----:B------:R-:W1:Y:S04]  /*03c0*/  LDS.128 R12, [R14] ;  /* 0x000000000e0c7984 */ /* 0x000e680000000c00 */
[----:B-1----:R1:W-:Y:S01]  /*03d0*/  @!P0 STG.E.128 desc[UR6][R2.64], R12 ;  /* 0x0000000c02008986 */ /* 0x0023e2000c101d06 */
[----:B------:R-:W-:Y:S05]  /*03e0*/  @P0 EXIT ;  /* 0x000000000000094d */ /* 0x000fea0003800000 */
[----:B------:R-:W0:Y:S01]  /*03f0*/  LDS.128 R8, [R0+0x800] ;  /* 0x0008000000087984 */ /* 0x000e220000000c00 */
[----:B------:R-:W-:-:S05]  /*0400*/  LOP3.LUT R7, R7, 0x80, RZ, 0xfc, !PT ;  /* 0x0000008007077812 */ /* 0x000fca00078efcff */
[----:B------:R-:W-:-:S05]  /*0410*/  IMAD.WIDE R4, R7, 0x4, R4 ;  /* 0x0000000407047825 */ /* 0x000fca00078e0204 */
[----:B0-----:R-:W-:Y:S01]  /*0420*/  STG.E.128 desc[UR6][R4.64], R8 ;  /* 0x0000000804007986 */ /* 0x001fe2000c101d06 */
[----:B------:R-:W-:Y:S05]  /*0430*/  EXIT ;  /* 0x000000000000794d */ /* 0x000fea0003800000 */
.L_x_0:
[----:B------:R-:W-:-:S00]  /*0440*/  BRA `(.L_x_0) ;  /* 0xfffffffc00fc7947 */ /* 0x000fc0000383ffff */
[----:B------:R-:W-:-:S00]  /*0450*/  NOP ;  /* 0x0000000000007918 */ /* 0x000fc00000000000 */
        /* <DEDUP_REMOVED lines=10> */
.L_x_1:


//--------------------- .nv.shared.triton_poi_fused_6 --------------------------
	.section	.nv.shared.triton_poi_fused_6,"aw",@nobits
	.sectionflags	@""
	.align	16
	.zero		1024


//--------------------- .nv.constant0.triton_poi_fused_6 --------------------------
	.section	.nv.constant0.triton_poi_fused_6,"a",@progbits
	.sectionflags	@""
	.align	4
.nv.constant0.triton_poi_fused_6:
	.zero		552
